//
// Generated by NVIDIA NVVM Compiler
//
// Compiler Build ID: CL-36424714
// Cuda compilation tools, release 13.0, V13.0.88
// Based on NVVM 20.0.0
//

.version 9.0
.target sm_100
.address_size 64

	// .globl	_Z17convolutionRowGPUPdS_S_iiiii

.visible .entry _Z17convolutionRowGPUPdS_S_iiiii(
	.param .u64 .ptr .align 1 _Z17convolutionRowGPUPdS_S_iiiii_param_0,
	.param .u64 .ptr .align 1 _Z17convolutionRowGPUPdS_S_iiiii_param_1,
	.param .u64 .ptr .align 1 _Z17convolutionRowGPUPdS_S_iiiii_param_2,
	.param .u32 _Z17convolutionRowGPUPdS_S_iiiii_param_3,
	.param .u32 _Z17convolutionRowGPUPdS_S_iiiii_param_4,
	.param .u32 _Z17convolutionRowGPUPdS_S_iiiii_param_5,
	.param .u32 _Z17convolutionRowGPUPdS_S_iiiii_param_6,
	.param .u32 _Z17convolutionRowGPUPdS_S_iiiii_param_7
)
{
	.reg .pred 	%p<7>;
	.reg .b32 	%r<56>;
	.reg .b64 	%rd<25>;
	.reg .b64 	%fd<56>;

	ld.param.u64 	%rd4, [_Z17convolutionRowGPUPdS_S_iiiii_param_0];
	ld.param.u64 	%rd5, [_Z17convolutionRowGPUPdS_S_iiiii_param_1];
	ld.param.u64 	%rd6, [_Z17convolutionRowGPUPdS_S_iiiii_param_2];
	ld.param.u32 	%r25, [_Z17convolutionRowGPUPdS_S_iiiii_param_3];
	ld.param.u32 	%r22, [_Z17convolutionRowGPUPdS_S_iiiii_param_5];
	ld.param.u32 	%r23, [_Z17convolutionRowGPUPdS_S_iiiii_param_6];
	ld.param.u32 	%r24, [_Z17convolutionRowGPUPdS_S_iiiii_param_7];
	cvta.to.global.u64 	%rd1, %rd6;
	cvta.to.global.u64 	%rd2, %rd5;
	mov.u32 	%r26, %ctaid.x;
	mov.u32 	%r27, %ntid.x;
	mul.lo.s32 	%r1, %r26, %r27;
	mov.u32 	%r2, %tid.x;
	add.s32 	%r28, %r1, %r2;
	add.s32 	%r29, %r28, %r23;
	mov.u32 	%r30, %ctaid.y;
	mov.u32 	%r31, %ntid.y;
	mov.u32 	%r32, %tid.y;
	mad.lo.s32 	%r33, %r30, %r31, %r32;
	mul.lo.s32 	%r3, %r25, %r33;
	add.s32 	%r34, %r24, %r3;
	add.s32 	%r4, %r34, %r29;
	setp.lt.s32 	%p1, %r22, 0;
	@%p1 bra 	$L__BB0_9;
	cvta.to.global.u64 	%rd7, %rd4;
	neg.s32 	%r53, %r22;
	mul.wide.s32 	%rd8, %r4, 8;
	add.s64 	%rd3, %rd7, %rd8;
	setp.lt.u32 	%p2, %r22, 4;
	mov.f64 	%fd53, 0d0000000000000000;
	@%p2 bra 	$L__BB0_4;
	shl.b32 	%r50, %r22, 1;
	and.b32  	%r35, %r50, -8;
	neg.s32 	%r51, %r35;
	add.s32 	%r36, %r2, %r24;
	add.s32 	%r37, %r36, %r23;
	add.s32 	%r38, %r37, %r1;
	add.s32 	%r39, %r38, %r3;
	sub.s32 	%r49, %r39, %r22;
	mov.f64 	%fd53, 0d0000000000000000;
$L__BB0_3:
	.pragma "nounroll";
	mul.wide.s32 	%rd9, %r49, 8;
	add.s64 	%rd10, %rd2, %rd9;
	ld.global.f64 	%fd10, [%rd10];
	mul.wide.s32 	%rd11, %r50, 8;
	add.s64 	%rd12, %rd1, %rd11;
	ld.global.f64 	%fd11, [%rd12];
	fma.rn.f64 	%fd12, %fd10, %fd11, %fd53;
	st.global.f64 	[%rd3], %fd12;
	ld.global.f64 	%fd13, [%rd10+8];
	ld.global.f64 	%fd14, [%rd12+-8];
	fma.rn.f64 	%fd15, %fd13, %fd14, %fd12;
	st.global.f64 	[%rd3], %fd15;
	ld.global.f64 	%fd16, [%rd10+16];
	ld.global.f64 	%fd17, [%rd12+-16];
	fma.rn.f64 	%fd18, %fd16, %fd17, %fd15;
	st.global.f64 	[%rd3], %fd18;
	ld.global.f64 	%fd19, [%rd10+24];
	ld.global.f64 	%fd20, [%rd12+-24];
	fma.rn.f64 	%fd21, %fd19, %fd20, %fd18;
	st.global.f64 	[%rd3], %fd21;
	ld.global.f64 	%fd22, [%rd10+32];
	ld.global.f64 	%fd23, [%rd12+-32];
	fma.rn.f64 	%fd24, %fd22, %fd23, %fd21;
	st.global.f64 	[%rd3], %fd24;
	ld.global.f64 	%fd25, [%rd10+40];
	ld.global.f64 	%fd26, [%rd12+-40];
	fma.rn.f64 	%fd27, %fd25, %fd26, %fd24;
	st.global.f64 	[%rd3], %fd27;
	ld.global.f64 	%fd28, [%rd10+48];
	ld.global.f64 	%fd29, [%rd12+-48];
	fma.rn.f64 	%fd30, %fd28, %fd29, %fd27;
	st.global.f64 	[%rd3], %fd30;
	ld.global.f64 	%fd31, [%rd10+56];
	ld.global.f64 	%fd32, [%rd12+-56];
	fma.rn.f64 	%fd53, %fd31, %fd32, %fd30;
	st.global.f64 	[%rd3], %fd53;
	add.s32 	%r53, %r53, 8;
	add.s32 	%r51, %r51, 8;
	add.s32 	%r50, %r50, -8;
	add.s32 	%r49, %r49, 8;
	setp.ne.s32 	%p3, %r51, 0;
	@%p3 bra 	$L__BB0_3;
$L__BB0_4:
	shl.b32 	%r40, %r22, 1;
	and.b32  	%r41, %r40, 6;
	setp.lt.u32 	%p4, %r41, 3;
	@%p4 bra 	$L__BB0_6;
	add.s32 	%r42, %r4, %r53;
	mul.wide.s32 	%rd13, %r42, 8;
	add.s64 	%rd14, %rd2, %rd13;
	ld.global.f64 	%fd33, [%rd14];
	sub.s32 	%r43, %r22, %r53;
	mul.wide.s32 	%rd15, %r43, 8;
	add.s64 	%rd16, %rd1, %rd15;
	ld.global.f64 	%fd34, [%rd16];
	fma.rn.f64 	%fd35, %fd33, %fd34, %fd53;
	st.global.f64 	[%rd3], %fd35;
	ld.global.f64 	%fd36, [%rd14+8];
	ld.global.f64 	%fd37, [%rd16+-8];
	fma.rn.f64 	%fd38, %fd36, %fd37, %fd35;
	st.global.f64 	[%rd3], %fd38;
	ld.global.f64 	%fd39, [%rd14+16];
	ld.global.f64 	%fd40, [%rd16+-16];
	fma.rn.f64 	%fd41, %fd39, %fd40, %fd38;
	st.global.f64 	[%rd3], %fd41;
	ld.global.f64 	%fd42, [%rd14+24];
	ld.global.f64 	%fd43, [%rd16+-24];
	fma.rn.f64 	%fd53, %fd42, %fd43, %fd41;
	st.global.f64 	[%rd3], %fd53;
	add.s32 	%r53, %r53, 4;
$L__BB0_6:
	and.b32  	%r44, %r22, 1;
	setp.eq.b32 	%p5, %r44, 1;
	not.pred 	%p6, %p5;
	@%p6 bra 	$L__BB0_8;
	add.s32 	%r45, %r4, %r53;
	mul.wide.s32 	%rd17, %r45, 8;
	add.s64 	%rd18, %rd2, %rd17;
	ld.global.f64 	%fd44, [%rd18];
	sub.s32 	%r46, %r22, %r53;
	mul.wide.s32 	%rd19, %r46, 8;
	add.s64 	%rd20, %rd1, %rd19;
	ld.global.f64 	%fd45, [%rd20];
	fma.rn.f64 	%fd46, %fd44, %fd45, %fd53;
	st.global.f64 	[%rd3], %fd46;
	ld.global.f64 	%fd47, [%rd18+8];
	ld.global.f64 	%fd48, [%rd20+-8];
	fma.rn.f64 	%fd53, %fd47, %fd48, %fd46;
	st.global.f64 	[%rd3], %fd53;
	add.s32 	%r53, %r53, 2;
$L__BB0_8:
	add.s32 	%r47, %r4, %r53;
	mul.wide.s32 	%rd21, %r47, 8;
	add.s64 	%rd22, %rd2, %rd21;
	ld.global.f64 	%fd49, [%rd22];
	sub.s32 	%r48, %r22, %r53;
	mul.wide.s32 	%rd23, %r48, 8;
	add.s64 	%rd24, %rd1, %rd23;
	ld.global.f64 	%fd50, [%rd24];
	fma.rn.f64 	%fd51, %fd49, %fd50, %fd53;
	st.global.f64 	[%rd3], %fd51;
$L__BB0_9:
	ret;

}
	// .globl	_Z20convolutionColumnGPUPdS_S_iiiii
.visible .entry _Z20convolutionColumnGPUPdS_S_iiiii(
	.param .u64 .ptr .align 1 _Z20convolutionColumnGPUPdS_S_iiiii_param_0,
	.param .u64 .ptr .align 1 _Z20convolutionColumnGPUPdS_S_iiiii_param_1,
	.param .u64 .ptr .align 1 _Z20convolutionColumnGPUPdS_S_iiiii_param_2,
	.param .u32 _Z20convolutionColumnGPUPdS_S_iiiii_param_3,
	.param .u32 _Z20convolutionColumnGPUPdS_S_iiiii_param_4,
	.param .u32 _Z20convolutionColumnGPUPdS_S_iiiii_param_5,
	.param .u32 _Z20convolutionColumnGPUPdS_S_iiiii_param_6,
	.param .u32 _Z20convolutionColumnGPUPdS_S_iiiii_param_7
)
{
	.reg .pred 	%p<7>;
	.reg .b32 	%r<60>;
	.reg .b64 	%rd<39>;
	.reg .b64 	%fd<56>;

	ld.param.u64 	%rd4, [_Z20convolutionColumnGPUPdS_S_iiiii_param_0];
	ld.param.u64 	%rd5, [_Z20convolutionColumnGPUPdS_S_iiiii_param_1];
	ld.param.u64 	%rd6, [_Z20convolutionColumnGPUPdS_S_iiiii_param_2];
	ld.param.u32 	%r23, [_Z20convolutionColumnGPUPdS_S_iiiii_param_3];
	ld.param.u32 	%r24, [_Z20convolutionColumnGPUPdS_S_iiiii_param_5];
	ld.param.u32 	%r25, [_Z20convolutionColumnGPUPdS_S_iiiii_param_6];
	ld.param.u32 	%r26, [_Z20convolutionColumnGPUPdS_S_iiiii_param_7];
	cvta.to.global.u64 	%rd1, %rd6;
	cvta.to.global.u64 	%rd2, %rd5;
	mov.u32 	%r27, %ctaid.x;
	mov.u32 	%r28, %ntid.x;
	mul.lo.s32 	%r1, %r27, %r28;
	mov.u32 	%r2, %tid.x;
	mov.u32 	%r29, %ctaid.y;
	mov.u32 	%r30, %ntid.y;
	mov.u32 	%r31, %tid.y;
	mad.lo.s32 	%r3, %r29, %r30, %r31;
	setp.lt.s32 	%p1, %r24, 0;
	@%p1 bra 	$L__BB1_9;
	add.s32 	%r32, %r1, %r2;
	add.s32 	%r33, %r32, %r25;
	cvta.to.global.u64 	%rd7, %rd4;
	neg.s32 	%r57, %r24;
	add.s32 	%r5, %r33, %r26;
	mad.lo.s32 	%r34, %r23, %r3, %r26;
	add.s32 	%r35, %r34, %r33;
	mul.wide.s32 	%rd8, %r35, 8;
	add.s64 	%rd3, %rd7, %rd8;
	setp.lt.u32 	%p2, %r24, 4;
	mov.f64 	%fd53, 0d0000000000000000;
	@%p2 bra 	$L__BB1_4;
	shl.b32 	%r54, %r24, 1;
	and.b32  	%r36, %r54, -8;
	neg.s32 	%r55, %r36;
	add.s32 	%r37, %r2, %r26;
	add.s32 	%r38, %r37, %r25;
	add.s32 	%r39, %r38, %r1;
	sub.s32 	%r40, %r3, %r24;
	mad.lo.s32 	%r53, %r23, %r40, %r39;
	shl.b32 	%r9, %r23, 3;
	mov.f64 	%fd53, 0d0000000000000000;
	mul.wide.s32 	%rd13, %r23, 8;
$L__BB1_3:
	.pragma "nounroll";
	mul.wide.s32 	%rd9, %r53, 8;
	add.s64 	%rd10, %rd2, %rd9;
	ld.global.f64 	%fd10, [%rd10];
	mul.wide.s32 	%rd11, %r54, 8;
	add.s64 	%rd12, %rd1, %rd11;
	ld.global.f64 	%fd11, [%rd12];
	fma.rn.f64 	%fd12, %fd10, %fd11, %fd53;
	st.global.f64 	[%rd3], %fd12;
	add.s64 	%rd14, %rd10, %rd13;
	ld.global.f64 	%fd13, [%rd14];
	ld.global.f64 	%fd14, [%rd12+-8];
	fma.rn.f64 	%fd15, %fd13, %fd14, %fd12;
	st.global.f64 	[%rd3], %fd15;
	add.s64 	%rd15, %rd14, %rd13;
	ld.global.f64 	%fd16, [%rd15];
	ld.global.f64 	%fd17, [%rd12+-16];
	fma.rn.f64 	%fd18, %fd16, %fd17, %fd15;
	st.global.f64 	[%rd3], %fd18;
	add.s64 	%rd16, %rd15, %rd13;
	ld.global.f64 	%fd19, [%rd16];
	ld.global.f64 	%fd20, [%rd12+-24];
	fma.rn.f64 	%fd21, %fd19, %fd20, %fd18;
	st.global.f64 	[%rd3], %fd21;
	add.s64 	%rd17, %rd16, %rd13;
	ld.global.f64 	%fd22, [%rd17];
	ld.global.f64 	%fd23, [%rd12+-32];
	fma.rn.f64 	%fd24, %fd22, %fd23, %fd21;
	st.global.f64 	[%rd3], %fd24;
	add.s64 	%rd18, %rd17, %rd13;
	ld.global.f64 	%fd25, [%rd18];
	ld.global.f64 	%fd26, [%rd12+-40];
	fma.rn.f64 	%fd27, %fd25, %fd26, %fd24;
	st.global.f64 	[%rd3], %fd27;
	add.s64 	%rd19, %rd18, %rd13;
	ld.global.f64 	%fd28, [%rd19];
	ld.global.f64 	%fd29, [%rd12+-48];
	fma.rn.f64 	%fd30, %fd28, %fd29, %fd27;
	st.global.f64 	[%rd3], %fd30;
	add.s64 	%rd20, %rd19, %rd13;
	ld.global.f64 	%fd31, [%rd20];
	ld.global.f64 	%fd32, [%rd12+-56];
	fma.rn.f64 	%fd53, %fd31, %fd32, %fd30;
	st.global.f64 	[%rd3], %fd53;
	add.s32 	%r57, %r57, 8;
	add.s32 	%r55, %r55, 8;
	add.s32 	%r54, %r54, -8;
	add.s32 	%r53, %r53, %r9;
	setp.ne.s32 	%p3, %r55, 0;
	@%p3 bra 	$L__BB1_3;
$L__BB1_4:
	shl.b32 	%r41, %r24, 1;
	and.b32  	%r42, %r41, 6;
	setp.lt.u32 	%p4, %r42, 3;
	@%p4 bra 	$L__BB1_6;
	add.s32 	%r43, %r57, %r3;
	mad.lo.s32 	%r44, %r43, %r23, %r5;
	mul.wide.s32 	%rd21, %r44, 8;
	add.s64 	%rd22, %rd2, %rd21;
	ld.global.f64 	%fd33, [%rd22];
	sub.s32 	%r45, %r24, %r57;
	mul.wide.s32 	%rd23, %r45, 8;
	add.s64 	%rd24, %rd1, %rd23;
	ld.global.f64 	%fd34, [%rd24];
	fma.rn.f64 	%fd35, %fd33, %fd34, %fd53;
	st.global.f64 	[%rd3], %fd35;
	mul.wide.s32 	%rd25, %r23, 8;
	add.s64 	%rd26, %rd22, %rd25;
	ld.global.f64 	%fd36, [%rd26];
	ld.global.f64 	%fd37, [%rd24+-8];
	fma.rn.f64 	%fd38, %fd36, %fd37, %fd35;
	st.global.f64 	[%rd3], %fd38;
	add.s64 	%rd27, %rd26, %rd25;
	ld.global.f64 	%fd39, [%rd27];
	ld.global.f64 	%fd40, [%rd24+-16];
	fma.rn.f64 	%fd41, %fd39, %fd40, %fd38;
	st.global.f64 	[%rd3], %fd41;
	add.s64 	%rd28, %rd27, %rd25;
	ld.global.f64 	%fd42, [%rd28];
	ld.global.f64 	%fd43, [%rd24+-24];
	fma.rn.f64 	%fd53, %fd42, %fd43, %fd41;
	st.global.f64 	[%rd3], %fd53;
	add.s32 	%r57, %r57, 4;
$L__BB1_6:
	and.b32  	%r46, %r24, 1;
	setp.eq.b32 	%p5, %r46, 1;
	not.pred 	%p6, %p5;
	@%p6 bra 	$L__BB1_8;
	add.s32 	%r47, %r57, %r3;
	mad.lo.s32 	%r48, %r47, %r23, %r5;
	mul.wide.s32 	%rd29, %r48, 8;
	add.s64 	%rd30, %rd2, %rd29;
	ld.global.f64 	%fd44, [%rd30];
	sub.s32 	%r49, %r24, %r57;
	mul.wide.s32 	%rd31, %r49, 8;
	add.s64 	%rd32, %rd1, %rd31;
	ld.global.f64 	%fd45, [%rd32];
	fma.rn.f64 	%fd46, %fd44, %fd45, %fd53;
	st.global.f64 	[%rd3], %fd46;
	mul.wide.s32 	%rd33, %r23, 8;
	add.s64 	%rd34, %rd30, %rd33;
	ld.global.f64 	%fd47, [%rd34];
	ld.global.f64 	%fd48, [%rd32+-8];
	fma.rn.f64 	%fd53, %fd47, %fd48, %fd46;
	st.global.f64 	[%rd3], %fd53;
	add.s32 	%r57, %r57, 2;
$L__BB1_8:
	add.s32 	%r50, %r57, %r3;
	mad.lo.s32 	%r51, %r50, %r23, %r5;
	mul.wide.s32 	%rd35, %r51, 8;
	add.s64 	%rd36, %rd2, %rd35;
	ld.global.f64 	%fd49, [%rd36];
	sub.s32 	%r52, %r24, %r57;
	mul.wide.s32 	%rd37, %r52, 8;
	add.s64 	%rd38, %rd1, %rd37;
	ld.global.f64 	%fd50, [%rd38];
	fma.rn.f64 	%fd51, %fd49, %fd50, %fd53;
	st.global.f64 	[%rd3], %fd51;
$L__BB1_9:
	ret;

}


// ===== COMPILED SASS (sm_100) =====

	.target	sm_100

	.elftype	@"ET_EXEC"


//--------------------- .note.nv.tkinfo           --------------------------
	.section	.note.nv.tkinfo,"",@"SHT_NOTE"
	.sectionflags	@"SHF_NOTE_NV_TKINFO"
	.tkinfo
        /*0018*/ 	.word	0x00000002
        /*0030*/ 	.string	""
        /*0030*/ 	.string	"ptxas"
        /*0030*/ 	.string	"Cuda compilation tools, release 13.0, V13.0.88"
        /*0030*/ 	.string	"Build cuda_13.0.r13.0/compiler.36424714_0"
        /*0030*/ 	.string	"-arch sm_100 -m 64 "



//--------------------- .note.nv.cuinfo           --------------------------
	.section	.note.nv.cuinfo,"",@"SHT_NOTE"
	.sectionflags	@"SHF_NOTE_NV_CUINFO"
        /*0018*/ 	.short	0x0002
        /*001a*/ 	.short	0x0064
        /*001c*/ 	.short	0x0082
	.zero		2


//--------------------- .nv.info                  --------------------------
	.section	.nv.info,"",@"SHT_CUDA_INFO"
	.align	4


	//----- nvinfo : EIATTR_REGCOUNT
	.align		4
        /*0000*/ 	.byte	0x04, 0x2f
        /*0002*/ 	.short	(.L_1 - .L_0)
	.align		4
.L_0:
        /*0004*/ 	.word	index@(_Z17convolutionRowGPUPdS_S_iiiii)
        /*0008*/ 	.word	0x0000001a


	//----- nvinfo : EIATTR_FRAME_SIZE
	.align		4
.L_1:
        /*000c*/ 	.byte	0x04, 0x11
        /*000e*/ 	.short	(.L_3 - .L_2)
	.align		4
.L_2:
        /*0010*/ 	.word	index@(_Z17convolutionRowGPUPdS_S_iiiii)
        /*0014*/ 	.word	0x00000000


	//----- nvinfo : EIATTR_REGCOUNT
	.align		4
.L_3:
        /*0018*/ 	.byte	0x04, 0x2f
        /*001a*/ 	.short	(.L_5 - .L_4)
	.align		4
.L_4:
        /*001c*/ 	.word	index@(_Z20convolutionColumnGPUPdS_S_iiiii)
        /*0020*/ 	.word	0x0000001e


	//----- nvinfo : EIATTR_FRAME_SIZE
	.align		4
.L_5:
        /*0024*/ 	.byte	0x04, 0x11
        /*0026*/ 	.short	(.L_7 - .L_6)
	.align		4
.L_6:
        /*0028*/ 	.word	index@(_Z20convolutionColumnGPUPdS_S_iiiii)
        /*002c*/ 	.word	0x00000000


	//----- nvinfo : EIATTR_MIN_STACK_SIZE
	.align		4
.L_7:
        /*0030*/ 	.byte	0x04, 0x12
        /*0032*/ 	.short	(.L_9 - .L_8)
	.align		4
.L_8:
        /*0034*/ 	.word	index@(_Z20convolutionColumnGPUPdS_S_iiiii)
        /*0038*/ 	.word	0x00000000


	//----- nvinfo : EIATTR_MIN_STACK_SIZE
	.align		4
.L_9:
        /*003c*/ 	.byte	0x04, 0x12
        /*003e*/ 	.short	(.L_11 - .L_10)
	.align		4
.L_10:
        /*0040*/ 	.word	index@(_Z17convolutionRowGPUPdS_S_iiiii)
        /*0044*/ 	.word	0x00000000
.L_11:


//--------------------- .nv.compat                --------------------------
	.section	.nv.compat,"",@"SHT_CUDA_COMPAT_INFO"
	.align	4
        /*0000*/ 	.byte	0x02, 0x09, 0x00, 0x00, 0x02, 0x02, 0x01, 0x00, 0x02, 0x05, 0x05, 0x00, 0x03, 0x07, 0x01, 0x01
        /*0010*/ 	.byte	0x02, 0x03, 0x00, 0x00, 0x02, 0x06, 0x01, 0x00, 0x04, 0x0b, 0x08, 0x00, 0x01, 0x00, 0x00, 0x00
        /*0020*/ 	.byte	0x00, 0x00, 0x00, 0x00


//--------------------- .nv.info._Z20convolutionColumnGPUPdS_S_iiiii --------------------------
	.section	.nv.info._Z20convolutionColumnGPUPdS_S_iiiii,"",@"SHT_CUDA_INFO"
	.sectionflags	@""
	.align	4


	//----- nvinfo : EIATTR_CUDA_API_VERSION
	.align		4
        /*0000*/ 	.byte	0x04, 0x37
        /*0002*/ 	.short	(.L_13 - .L_12)
.L_12:
        /*0004*/ 	.word	0x00000082


	//----- nvinfo : EIATTR_KPARAM_INFO
	.align		4
.L_13:
        /*0008*/ 	.byte	0x04, 0x17
        /*000a*/ 	.short	(.L_15 - .L_14)
.L_14:
        /*000c*/ 	.word	0x00000000
        /*0010*/ 	.short	0x0007
        /*0012*/ 	.short	0x0028
        /*0014*/ 	.byte	0x00, 0xf0, 0x11, 0x00


	//----- nvinfo : EIATTR_KPARAM_INFO
	.align		4
.L_15:
        /*0018*/ 	.byte	0x04, 0x17
        /*001a*/ 	.short	(.L_17 - .L_16)
.L_16:
        /*001c*/ 	.word	0x00000000
        /*0020*/ 	.short	0x0006
        /*0022*/ 	.short	0x0024
        /*0024*/ 	.byte	0x00, 0xf0, 0x11, 0x00


	//----- nvinfo : EIATTR_KPARAM_INFO
	.align		4
.L_17:
        /*0028*/ 	.byte	0x04, 0x17
        /*002a*/ 	.short	(.L_19 - .L_18)
.L_18:
        /*002c*/ 	.word	0x00000000
        /*0030*/ 	.short	0x0005
        /*0032*/ 	.short	0x0020
        /*0034*/ 	.byte	0x00, 0xf0, 0x11, 0x00


	//----- nvinfo : EIATTR_KPARAM_INFO
	.align		4
.L_19:
        /*0038*/ 	.byte	0x04, 0x17
        /*003a*/ 	.short	(.L_21 - .L_20)
.L_20:
        /*003c*/ 	.word	0x00000000
        /*0040*/ 	.short	0x0004
        /*0042*/ 	.short	0x001c
        /*0044*/ 	.byte	0x00, 0xf0, 0x11, 0x00


	//----- nvinfo : EIATTR_KPARAM_INFO
	.align		4
.L_21:
        /*0048*/ 	.byte	0x04, 0x17
        /*004a*/ 	.short	(.L_23 - .L_22)
.L_22:
        /*004c*/ 	.word	0x00000000
        /*0050*/ 	.short	0x0003
        /*0052*/ 	.short	0x0018
        /*0054*/ 	.byte	0x00, 0xf0, 0x11, 0x00


	//----- nvinfo : EIATTR_KPARAM_INFO
	.align		4
.L_23:
        /*0058*/ 	.byte	0x04, 0x17
        /*005a*/ 	.short	(.L_25 - .L_24)
.L_24:
        /*005c*/ 	.word	0x00000000
        /*0060*/ 	.short	0x0002
        /*0062*/ 	.short	0x0010
        /*0064*/ 	.byte	0x00, 0xf5, 0x21, 0x00


	//----- nvinfo : EIATTR_KPARAM_INFO
	.align		4
.L_25:
        /*0068*/ 	.byte	0x04, 0x17
        /*006a*/ 	.short	(.L_27 - .L_26)
.L_26:
        /*006c*/ 	.word	0x00000000
        /*0070*/ 	.short	0x0001
        /*0072*/ 	.short	0x0008
        /*0074*/ 	.byte	0x00, 0xf5, 0x21, 0x00


	//----- nvinfo : EIATTR_KPARAM_INFO
	.align		4
.L_27:
        /*0078*/ 	.byte	0x04, 0x17
        /*007a*/ 	.short	(.L_29 - .L_28)
.L_28:
        /*007c*/ 	.word	0x00000000
        /*0080*/ 	.short	0x0000
        /*0082*/ 	.short	0x0000
        /*0084*/ 	.byte	0x00, 0xf5, 0x21, 0x00


	//----- nvinfo : EIATTR_SPARSE_MMA_MASK
	.align		4
.L_29:
        /*0088*/ 	.byte	0x03, 0x50
        /*008a*/ 	.short	0x0000


	//----- nvinfo : EIATTR_MAXREG_COUNT
	.align		4
        /*008c*/ 	.byte	0x03, 0x1b
        /*008e*/ 	.short	0x00ff


	//----- nvinfo : EIATTR_MERCURY_ISA_VERSION
	.align		4
        /*0090*/ 	.byte	0x03, 0x5f
        /*0092*/ 	.short	0x0101


	//----- nvinfo : EIATTR_VRC_CTA_INIT_COUNT
	.align		4
        /*0094*/ 	.byte	0x02, 0x4a
	.zero		1
	.zero		1


	//----- nvinfo : EIATTR_EXIT_INSTR_OFFSETS
	.align		4
        /*0098*/ 	.byte	0x04, 0x1c
        /*009a*/ 	.short	(.L_31 - .L_30)


	//   ....[0]....
.L_30:
        /*009c*/ 	.word	0x000000a0


	//   ....[1]....
        /*00a0*/ 	.word	0x000008d0


	//----- nvinfo : EIATTR_CBANK_PARAM_SIZE
	.align		4
.L_31:
        /*00a4*/ 	.byte	0x03, 0x19
        /*00a6*/ 	.short	0x002c


	//----- nvinfo : EIATTR_PARAM_CBANK
	.align		4
        /*00a8*/ 	.byte	0x04, 0x0a
        /*00aa*/ 	.short	(.L_33 - .L_32)
	.align		4
.L_32:
        /*00ac*/ 	.word	index@(.nv.constant0._Z20convolutionColumnGPUPdS_S_iiiii)
        /*00b0*/ 	.short	0x0380
        /*00b2*/ 	.short	0x002c


	//----- nvinfo : EIATTR_SW_WAR
	.align		4
.L_33:
        /*00b4*/ 	.byte	0x04, 0x36
        /*00b6*/ 	.short	(.L_35 - .L_34)
.L_34:
        /*00b8*/ 	.word	0x00000008
.L_35:


//--------------------- .nv.info._Z17convolutionRowGPUPdS_S_iiiii --------------------------
	.section	.nv.info._Z17convolutionRowGPUPdS_S_iiiii,"",@"SHT_CUDA_INFO"
	.sectionflags	@""
	.align	4


	//----- nvinfo : EIATTR_CUDA_API_VERSION
	.align		4
        /*0000*/ 	.byte	0x04, 0x37
        /*0002*/ 	.short	(.L_37 - .L_36)
.L_36:
        /*0004*/ 	.word	0x00000082


	//----- nvinfo : EIATTR_KPARAM_INFO
	.align		4
.L_37:
        /*0008*/ 	.byte	0x04, 0x17
        /*000a*/ 	.short	(.L_39 - .L_38)
.L_38:
        /*000c*/ 	.word	0x00000000
        /*0010*/ 	.short	0x0007
        /*0012*/ 	.short	0x0028
        /*0014*/ 	.byte	0x00, 0xf0, 0x11, 0x00


	//----- nvinfo : EIATTR_KPARAM_INFO
	.align		4
.L_39:
        /*0018*/ 	.byte	0x04, 0x17
        /*001a*/ 	.short	(.L_41 - .L_40)
.L_40:
        /*001c*/ 	.word	0x00000000
        /*0020*/ 	.short	0x0006
        /*0022*/ 	.short	0x0024
        /*0024*/ 	.byte	0x00, 0xf0, 0x11, 0x00


	//----- nvinfo : EIATTR_KPARAM_INFO
	.align		4
.L_41:
        /*0028*/ 	.byte	0x04, 0x17
        /*002a*/ 	.short	(.L_43 - .L_42)
.L_42:
        /*002c*/ 	.word	0x00000000
        /*0030*/ 	.short	0x0005
        /*0032*/ 	.short	0x0020
        /*0034*/ 	.byte	0x00, 0xf0, 0x11, 0x00


	//----- nvinfo : EIATTR_KPARAM_INFO
	.align		4
.L_43:
        /*0038*/ 	.byte	0x04, 0x17
        /*003a*/ 	.short	(.L_45 - .L_44)
.L_44:
        /*003c*/ 	.word	0x00000000
        /*0040*/ 	.short	0x0004
        /*0042*/ 	.short	0x001c
        /*0044*/ 	.byte	0x00, 0xf0, 0x11, 0x00


	//----- nvinfo : EIATTR_KPARAM_INFO
	.align		4
.L_45:
        /*0048*/ 	.byte	0x04, 0x17
        /*004a*/ 	.short	(.L_47 - .L_46)
.L_46:
        /*004c*/ 	.word	0x00000000
        /*0050*/ 	.short	0x0003
        /*0052*/ 	.short	0x0018
        /*0054*/ 	.byte	0x00, 0xf0, 0x11, 0x00


	//----- nvinfo : EIATTR_KPARAM_INFO
	.align		4
.L_47:
        /*0058*/ 	.byte	0x04, 0x17
        /*005a*/ 	.short	(.L_49 - .L_48)
.L_48:
        /*005c*/ 	.word	0x00000000
        /*0060*/ 	.short	0x0002
        /*0062*/ 	.short	0x0010
        /*0064*/ 	.byte	0x00, 0xf5, 0x21, 0x00


	//----- nvinfo : EIATTR_KPARAM_INFO
	.align		4
.L_49:
        /*0068*/ 	.byte	0x04, 0x17
        /*006a*/ 	.short	(.L_51 - .L_50)
.L_50:
        /*006c*/ 	.word	0x00000000
        /*0070*/ 	.short	0x0001
        /*0072*/ 	.short	0x0008
        /*0074*/ 	.byte	0x00, 0xf5, 0x21, 0x00


	//----- nvinfo : EIATTR_KPARAM_INFO
	.align		4
.L_51:
        /*0078*/ 	.byte	0x04, 0x17
        /*007a*/ 	.short	(.L_53 - .L_52)
.L_52:
        /*007c*/ 	.word	0x00000000
        /*0080*/ 	.short	0x0000
        /*0082*/ 	.short	0x0000
        /*0084*/ 	.byte	0x00, 0xf5, 0x21, 0x00


	//----- nvinfo : EIATTR_SPARSE_MMA_MASK
	.align		4
.L_53:
        /*0088*/ 	.byte	0x03, 0x50
        /*008a*/ 	.short	0x0000


	//----- nvinfo : EIATTR_MAXREG_COUNT
	.align		4
        /*008c*/ 	.byte	0x03, 0x1b
        /*008e*/ 	.short	0x00ff


	//----- nvinfo : EIATTR_MERCURY_ISA_VERSION
	.align		4
        /*0090*/ 	.byte	0x03, 0x5f
        /*0092*/ 	.short	0x0101


	//----- nvinfo : EIATTR_VRC_CTA_INIT_COUNT
	.align		4
        /*0094*/ 	.byte	0x02, 0x4a
	.zero		1
	.zero		1


	//----- nvinfo : EIATTR_EXIT_INSTR_OFFSETS
	.align		4
        /*0098*/ 	.byte	0x04, 0x1c
        /*009a*/ 	.short	(.L_55 - .L_54)


	//   ....[0]....
.L_54:
        /*009c*/ 	.word	0x000000f0


	//   ....[1]....
        /*00a0*/ 	.word	0x000007e0


	//----- nvinfo : EIATTR_CBANK_PARAM_SIZE
	.align		4
.L_55:
        /*00a4*/ 	.byte	0x03, 0x19
        /*00a6*/ 	.short	0x002c


	//----- nvinfo : EIATTR_PARAM_CBANK
	.align		4
        /*00a8*/ 	.byte	0x04, 0x0a
        /*00aa*/ 	.short	(.L_57 - .L_56)
	.align		4
.L_56:
        /*00ac*/ 	.word	index@(.nv.constant0._Z17convolutionRowGPUPdS_S_iiiii)
        /*00b0*/ 	.short	0x0380
        /*00b2*/ 	.short	0x002c


	//----- nvinfo : EIATTR_SW_WAR
	.align		4
.L_57:
        /*00b4*/ 	.byte	0x04, 0x36
        /*00b6*/ 	.short	(.L_59 - .L_58)
.L_58:
        /*00b8*/ 	.word	0x00000008
.L_59:


//--------------------- .nv.callgraph             --------------------------
	.section	.nv.callgraph,"",@"SHT_CUDA_CALLGRAPH"
	.align	4
	.sectionentsize	8
	.align		4
        /*0000*/ 	.word	0x00000000
	.align		4
        /*0004*/ 	.word	0xffffffff
	.align		4
        /*0008*/ 	.word	0x00000000
	.align		4
        /*000c*/ 	.word	0xfffffffe
	.align		4
        /*0010*/ 	.word	0x00000000
	.align		4
        /*0014*/ 	.word	0xfffffffd
	.align		4
        /*0018*/ 	.word	0x00000000
	.align		4
        /*001c*/ 	.word	0xfffffffc


//--------------------- .text._Z20convolutionColumnGPUPdS_S_iiiii --------------------------
	.section	.text._Z20convolutionColumnGPUPdS_S_iiiii,"ax",@progbits
	.align	128
        .global         _Z20convolutionColumnGPUPdS_S_iiiii
        .type           _Z20convolutionColumnGPUPdS_S_iiiii,@function
        .size           _Z20convolutionColumnGPUPdS_S_iiiii,(.L_x_8 - _Z20convolutionColumnGPUPdS_S_iiiii)
        .other          _Z20convolutionColumnGPUPdS_S_iiiii,@"STO_CUDA_ENTRY STV_DEFAULT"
_Z20convolutionColumnGPUPdS_S_iiiii:
.text._Z20convolutionColumnGPUPdS_S_iiiii:
[----:B------:R-:W-:Y:S08]  /*0000*/  LDC R1, c[0x0][0x37c] ;  /* 0x0000df00ff017b82 */ /* 0x000ff00000000800 */
[----:B------:R-:W0:Y:S01]  /*0010*/  LDC R0, c[0x0][0x3a0] ;  /* 0x0000e800ff007b82 */ /* 0x000e220000000800 */
[----:B------:R-:W1:Y:S01]  /*0020*/  S2R R2, SR_TID.Y ;  /* 0x0000000000027919 */ /* 0x000e620000002200 */
[----:B------:R-:W2:Y:S06]  /*0030*/  LDCU UR5, c[0x0][0x360] ;  /* 0x00006c00ff0577ac */ /* 0x000eac0008000800 */
[----:B------:R-:W2:Y:S08]  /*0040*/  S2UR UR4, SR_CTAID.X ;  /* 0x00000000000479c3 */ /* 0x000eb00000002500 */
[----:B------:R-:W1:Y:S08]  /*0050*/  S2UR UR6, SR_CTAID.Y ;  /* 0x00000000000679c3 */ /* 0x000e700000002600 */
[----:B------:R-:W1:Y:S01]  /*0060*/  LDC R3, c[0x0][0x364] ;  /* 0x0000d900ff037b82 */ /* 0x000e620000000800 */
[----:B0-----:R-:W-:Y:S01]  /*0070*/  ISETP.GE.AND P0, PT, R0, RZ, PT ;  /* 0x000000ff0000720c */ /* 0x001fe20003f06270 */
[----:B--2---:R-:W-:Y:S01]  /*0080*/  UIMAD UR4, UR4, UR5, URZ ;  /* 0x00000005040472a4 */ /* 0x004fe2000f8e02ff */
[----:B-1----:R-:W-:-:S11]  /*0090*/  IMAD R3, R3, UR6, R2 ;  /* 0x0000000603037c24 */ /* 0x002fd6000f8e0202 */
[----:B------:R-:W-:Y:S05]  /*00a0*/  @!P0 EXIT ;  /* 0x000000000000894d */ /* 0x000fea0003800000 */
[----:B------:R-:W0:Y:S01]  /*00b0*/  S2R R6, SR_TID.X ;  /* 0x0000000000067919 */ /* 0x000e220000002100 */
[----:B------:R-:W1:Y:S01]  /*00c0*/  LDC R2, c[0x0][0x398] ;  /* 0x0000e600ff027b82 */ /* 0x000e620000000800 */
[----:B------:R-:W1:Y:S01]  /*00d0*/  LDCU UR5, c[0x0][0x3a8] ;  /* 0x00007500ff0577ac */ /* 0x000e620008000800 */
[C---:B------:R-:W-:Y:S02]  /*00e0*/  ISETP.GE.U32.AND P1, PT, R0.reuse, 0x4, PT ;  /* 0x000000040000780c */ /* 0x040fe40003f26070 */
[----:B------:R-:W-:Y:S02]  /*00f0*/  CS2R R16, SRZ ;  /* 0x0000000000107805 */ /* 0x000fe4000001ff00 */
[----:B------:R-:W-:Y:S01]  /*0100*/  SHF.L.U32 R9, R0, 0x1, RZ ;  /* 0x0000000100097819 */ /* 0x000fe200000006ff */
[----:B------:R-:W2:Y:S01]  /*0110*/  LDCU.64 UR6, c[0x0][0x358] ;  /* 0x00006b00ff0677ac */ /* 0x000ea20008000a00 */
[----:B------:R-:W0:Y:S02]  /*0120*/  LDC R13, c[0x0][0x3a4] ;  /* 0x0000e900ff0d7b82 */ /* 0x000e240000000800 */
[----:B------:R-:W-:-:S04]  /*0130*/  LOP3.LUT R8, R9, 0x6, RZ, 0xc0, !PT ;  /* 0x0000000609087812 */ /* 0x000fc800078ec0ff */
[----:B------:R-:W-:Y:S02]  /*0140*/  ISETP.GE.U32.AND P0, PT, R8, 0x3, PT ;  /* 0x000000030800780c */ /* 0x000fe40003f06070 */
[----:B------:R-:W-:Y:S01]  /*0150*/  IADD3 R8, PT, PT, -R0, RZ, RZ ;  /* 0x000000ff00087210 */ /* 0x000fe20007ffe1ff */
[----:B------:R-:W3:Y:S01]  /*0160*/  LDC.64 R10, c[0x0][0x380] ;  /* 0x0000e000ff0a7b82 */ /* 0x000ee20000000a00 */
[----:B-1----:R-:W-:Y:S01]  /*0170*/  IMAD R4, R3, R2, UR5 ;  /* 0x0000000503047e24 */ /* 0x002fe2000f8e0202 */
[----:B0-----:R-:W-:-:S04]  /*0180*/  IADD3 R7, PT, PT, R13, UR4, R6 ;  /* 0x000000040d077c10 */ /* 0x001fc8000fffe006 */
[C---:B------:R-:W-:Y:S02]  /*0190*/  IADD3 R5, PT, PT, R7.reuse, R4, RZ ;  /* 0x0000000407057210 */ /* 0x040fe40007ffe0ff */
[----:B------:R-:W-:Y:S02]  /*01a0*/  IADD3 R7, PT, PT, R7, UR5, RZ ;  /* 0x0000000507077c10 */ /* 0x000fe4000fffe0ff */
[----:B------:R-:W-:Y:S01]  /*01b0*/  LOP3.LUT R4, R0, 0x1, RZ, 0xc0, !PT ;  /* 0x0000000100047812 */ /* 0x000fe200078ec0ff */
[----:B---3--:R-:W-:Y:S01]  /*01c0*/  IMAD.WIDE R10, R5, 0x8, R10 ;  /* 0x00000008050a7825 */ /* 0x008fe200078e020a */
[----:B--2---:R-:W-:Y:S06]  /*01d0*/  @!P1 BRA `(.L_x_0) ;  /* 0x0000000000e09947 */ /* 0x004fec0003800000 */
[----:B------:R-:W-:Y:S02]  /*01e0*/  IADD3 R5, PT, PT, R6, UR5, RZ ;  /* 0x0000000506057c10 */ /* 0x000fe4000fffe0ff */
[----:B------:R-:W-:Y:S02]  /*01f0*/  CS2R R16, SRZ ;  /* 0x0000000000107805 */ /* 0x000fe4000001ff00 */
[----:B------:R-:W-:Y:S02]  /*0200*/  IADD3 R12, PT, PT, R3, -R0, RZ ;  /* 0x80000000030c7210 */ /* 0x000fe40007ffe0ff */
[----:B------:R-:W-:Y:S02]  /*0210*/  IADD3 R5, PT, PT, R13, UR4, R5 ;  /* 0x000000040d057c10 */ /* 0x000fe4000fffe005 */
[----:B------:R-:W-:-:S03]  /*0220*/  LOP3.LUT R6, R9, 0xfffffff8, RZ, 0xc0, !PT ;  /* 0xfffffff809067812 */ /* 0x000fc600078ec0ff */
[----:B------:R-:W-:Y:S01]  /*0230*/  IMAD R5, R12, R2, R5 ;  /* 0x000000020c057224 */ /* 0x000fe200078e0205 */
[----:B------:R-:W-:-:S07]  /*0240*/  IADD3 R6, PT, PT, -R6, RZ, RZ ;  /* 0x000000ff06067210 */ /* 0x000fce0007ffe1ff */
.L_x_1:
[----:B------:R-:W0:Y:S08]  /*0250*/  LDC.64 R20, c[0x0][0x388] ;  /* 0x0000e200ff147b82 */ /* 0x000e300000000a00 */
[----:B------:R-:W1:Y:S01]  /*0260*/  LDC.64 R12, c[0x0][0x390] ;  /* 0x0000e400ff0c7b82 */ /* 0x000e620000000a00 */
[----:B0-----:R-:W-:-:S05]  /*0270*/  IMAD.WIDE R20, R5, 0x8, R20 ;  /* 0x0000000805147825 */ /* 0x001fca00078e0214 */
[----:B--2---:R-:W2:Y:S01]  /*0280*/  LDG.E.64 R22, desc[UR6][R20.64] ;  /* 0x0000000614167981 */ /* 0x004ea2000c1e1b00 */
[----:B-1----:R-:W-:-:S05]  /*0290*/  IMAD.WIDE R12, R9, 0x8, R12 ;  /* 0x00000008090c7825 */ /* 0x002fca00078e020c */
[----:B------:R-:W2:Y:S01]  /*02a0*/  LDG.E.64 R14, desc[UR6][R12.64] ;  /* 0x000000060c0e7981 */ /* 0x000ea2000c1e1b00 */
[----:B------:R-:W-:Y:S01]  /*02b0*/  IMAD.WIDE R24, R2, 0x8, R20 ;  /* 0x0000000802187825 */ /* 0x000fe200078e0214 */
[----:B--2---:R-:W-:-:S07]  /*02c0*/  DFMA R22, R22, R14, R16 ;  /* 0x0000000e1616722b */ /* 0x004fce0000000010 */
[----:B------:R0:W-:Y:S04]  /*02d0*/  STG.E.64 desc[UR6][R10.64], R22 ;  /* 0x000000160a007986 */ /* 0x0001e8000c101b06 */
[----:B------:R-:W2:Y:S04]  /*02e0*/  LDG.E.64 R16, desc[UR6][R24.64] ;  /* 0x0000000618107981 */ /* 0x000ea8000c1e1b00 */
        /* <DEDUP_REMOVED lines=9> */
[----:B0-----:R-:W3:Y:S04]  /*0380*/  LDG.E.64 R22, desc[UR6][R20.64] ;  /* 0x0000000614167981 */ /* 0x001ee8000c1e1b00 */
[----:B------:R-:W3:Y:S01]  /*0390*/  LDG.E.64 R14, desc[UR6][R12.64+-0x18] ;  /* 0xffffe8060c0e7981 */ /* 0x000ee2000c1e1b00 */
[----:B------:R-:W-:Y:S01]  /*03a0*/  IMAD.WIDE R24, R2, 0x8, R20 ;  /* 0x0000000802187825 */ /* 0x000fe200078e0214 */
[----:B---3--:R-:W-:-:S07]  /*03b0*/  DFMA R22, R22, R14, R18 ;  /* 0x0000000e1616722b */ /* 0x008fce0000000012 */
[----:B------:R0:W-:Y:S04]  /*03c0*/  STG.E.64 desc[UR6][R10.64], R22 ;  /* 0x000000160a007986 */ /* 0x0001e8000c101b06 */
[----:B-1----:R-:W3:Y:S04]  /*03d0*/  LDG.E.64 R16, desc[UR6][R24.64] ;  /* 0x0000000618107981 */ /* 0x002ee8000c1e1b00 */
[----:B------:R-:W3:Y:S02]  /*03e0*/  LDG.E.64 R14, desc[UR6][R12.64+-0x20] ;  /* 0xffffe0060c0e7981 */ /* 0x000ee4000c1e1b00 */
[----:B---3--:R-:W-:Y:S01]  /*03f0*/  DFMA R16, R16, R14, R22 ;  /* 0x0000000e1010722b */ /* 0x008fe20000000016 */
[----:B------:R-:W-:-:S06]  /*0400*/  IMAD.WIDE R14, R2, 0x8, R24 ;  /* 0x00000008020e7825 */ /* 0x000fcc00078e0218 */
[----:B------:R1:W-:Y:S04]  /*0410*/  STG.E.64 desc[UR6][R10.64], R16 ;  /* 0x000000100a007986 */ /* 0x0003e8000c101b06 */
[----:B--2---:R-:W2:Y:S04]  /*0420*/  LDG.E.64 R18, desc[UR6][R14.64] ;  /* 0x000000060e127981 */ /* 0x004ea8000c1e1b00 */
[----:B------:R-:W2:Y:S02]  /*0430*/  LDG.E.64 R20, desc[UR6][R12.64+-0x28] ;  /* 0xffffd8060c147981 */ /* 0x000ea4000c1e1b00 */
[----:B--2---:R-:W-:Y:S01]  /*0440*/  DFMA R18, R18, R20, R16 ;  /* 0x000000141212722b */ /* 0x004fe20000000010 */
[----:B------:R-:W-:-:S06]  /*0450*/  IMAD.WIDE R20, R2, 0x8, R14 ;  /* 0x0000000802147825 */ /* 0x000fcc00078e020e */
[----:B------:R2:W-:Y:S04]  /*0460*/  STG.E.64 desc[UR6][R10.64], R18 ;  /* 0x000000120a007986 */ /* 0x0005e8000c101b06 */
[----:B0-----:R-:W3:Y:S04]  /*0470*/  LDG.E.64 R22, desc[UR6][R20.64] ;  /* 0x0000000614167981 */ /* 0x001ee8000c1e1b00 */
[----:B------:R-:W3:Y:S01]  /*0480*/  LDG.E.64 R24, desc[UR6][R12.64+-0x30] ;  /* 0xffffd0060c187981 */ /* 0x000ee2000c1e1b00 */
[----:B------:R-:W-:Y:S01]  /*0490*/  IADD3 R6, PT, PT, R6, 0x8, RZ ;  /* 0x0000000806067810 */ /* 0x000fe20007ffe0ff */
[----:B---3--:R-:W-:Y:S01]  /*04a0*/  DFMA R22, R22, R24, R18 ;  /* 0x000000181616722b */ /* 0x008fe20000000012 */
[----:B------:R-:W-:-:S06]  /*04b0*/  IMAD.WIDE R24, R2, 0x8, R20 ;  /* 0x0000000802187825 */ /* 0x000fcc00078e0214 */
[----:B------:R2:W-:Y:S04]  /*04c0*/  STG.E.64 desc[UR6][R10.64], R22 ;  /* 0x000000160a007986 */ /* 0x0005e8000c101b06 */
[----:B------:R-:W3:Y:S04]  /*04d0*/  LDG.E.64 R24, desc[UR6][R24.64] ;  /* 0x0000000618187981 */ /* 0x000ee8000c1e1b00 */
[----:B-1----:R-:W3:Y:S01]  /*04e0*/  LDG.E.64 R16, desc[UR6][R12.64+-0x38] ;  /* 0xffffc8060c107981 */ /* 0x002ee2000c1e1b00 */
[----:B------:R-:W-:Y:S01]  /*04f0*/  ISETP.NE.AND P1, PT, R6, RZ, PT ;  /* 0x000000ff0600720c */ /* 0x000fe20003f25270 */
[----:B------:R-:W-:Y:S01]  /*0500*/  VIADD R8, R8, 0x8 ;  /* 0x0000000808087836 */ /* 0x000fe20000000000 */
[----:B------:R-:W-:-:S02]  /*0510*/  LEA R5, R2, R5, 0x3 ;  /* 0x0000000502057211 */ /* 0x000fc400078e18ff */
[----:B------:R-:W-:Y:S01]  /*0520*/  IADD3 R9, PT, PT, R9, -0x8, RZ ;  /* 0xfffffff809097810 */ /* 0x000fe20007ffe0ff */
[----:B---3--:R-:W-:-:S07]  /*0530*/  DFMA R16, R24, R16, R22 ;  /* 0x000000101810722b */ /* 0x008fce0000000016 */
[----:B------:R2:W-:Y:S01]  /*0540*/  STG.E.64 desc[UR6][R10.64], R16 ;  /* 0x000000100a007986 */ /* 0x0005e2000c101b06 */
[----:B------:R-:W-:Y:S05]  /*0550*/  @P1 BRA `(.L_x_1) ;  /* 0xfffffffc003c1947 */ /* 0x000fea000383ffff */
.L_x_0:
[----:B------:R-:W-:Y:S05]  /*0560*/  @!P0 BRA `(.L_x_2) ;  /* 0x00000000006c8947 */ /* 0x000fea0003800000 */
[----:B------:R-:W0:Y:S01]  /*0570*/  LDC.64 R12, c[0x0][0x390] ;  /* 0x0000e400ff0c7b82 */ /* 0x000e220000000a00 */
[----:B------:R-:W-:Y:S02]  /*0580*/  IADD3 R5, PT, PT, R3, R8, RZ ;  /* 0x0000000803057210 */ /* 0x000fe40007ffe0ff */
[----:B------:R-:W-:-:S03]  /*0590*/  IADD3 R9, PT, PT, -R8, R0, RZ ;  /* 0x0000000008097210 */ /* 0x000fc60007ffe1ff */
[----:B------:R-:W-:Y:S02]  /*05a0*/  IMAD R5, R5, R2, R7 ;  /* 0x0000000205057224 */ /* 0x000fe400078e0207 */
[----:B------:R-:W1:Y:S01]  /*05b0*/  LDC.64 R14, c[0x0][0x388] ;  /* 0x0000e200ff0e7b82 */ /* 0x000e620000000a00 */
[----:B0-----:R-:W-:-:S05]  /*05c0*/  IMAD.WIDE R12, R9, 0x8, R12 ;  /* 0x00000008090c7825 */ /* 0x001fca00078e020c */
[----:B------:R-:W3:Y:S01]  /*05d0*/  LDG.E.64 R20, desc[UR6][R12.64] ;  /* 0x000000060c147981 */ /* 0x000ee2000c1e1b00 */
[----:B-1----:R-:W-:-:S05]  /*05e0*/  IMAD.WIDE R14, R5, 0x8, R14 ;  /* 0x00000008050e7825 */ /* 0x002fca00078e020e */
[----:B--2---:R-:W3:Y:S02]  /*05f0*/  LDG.E.64 R18, desc[UR6][R14.64] ;  /* 0x000000060e127981 */ /* 0x004ee4000c1e1b00 */
[----:B---3--:R-:W-:Y:S01]  /*0600*/  DFMA R18, R18, R20, R16 ;  /* 0x000000141212722b */ /* 0x008fe20000000010 */
[----:B------:R-:W-:-:S06]  /*0610*/  IMAD.WIDE R16, R2, 0x8, R14 ;  /* 0x0000000802107825 */ /* 0x000fcc00078e020e */
[----:B------:R0:W-:Y:S04]  /*0620*/  STG.E.64 desc[UR6][R10.64], R18 ;  /* 0x000000120a007986 */ /* 0x0001e8000c101b06 */
[----:B------:R-:W2:Y:S04]  /*0630*/  LDG.E.64 R20, desc[UR6][R16.64] ;  /* 0x0000000610147981 */ /* 0x000ea8000c1e1b00 */
[----:B------:R-:W2:Y:S02]  /*0640*/  LDG.E.64 R22, desc[UR6][R12.64+-0x8] ;  /* 0xfffff8060c167981 */ /* 0x000ea4000c1e1b00 */
[----:B--2---:R-:W-:Y:S01]  /*0650*/  DFMA R20, R20, R22, R18 ;  /* 0x000000161414722b */ /* 0x004fe20000000012 */
[----:B------:R-:W-:-:S06]  /*0660*/  IMAD.WIDE R22, R2, 0x8, R16 ;  /* 0x0000000802167825 */ /* 0x000fcc00078e0210 */
        /* <DEDUP_REMOVED lines=8> */
[----:B------:R-:W-:Y:S01]  /*06f0*/  VIADD R8, R8, 0x4 ;  /* 0x0000000408087836 */ /* 0x000fe20000000000 */
[----:B--2---:R-:W-:-:S07]  /*0700*/  DFMA R16, R14, R16, R24 ;  /* 0x000000100e10722b */ /* 0x004fce0000000018 */
[----:B------:R0:W-:Y:S04]  /*0710*/  STG.E.64 desc[UR6][R10.64], R16 ;  /* 0x000000100a007986 */ /* 0x0001e8000c101b06 */
.L_x_2:
[----:B------:R-:W1:Y:S01]  /*0720*/  LDC.64 R12, c[0x0][0x390] ;  /* 0x0000e400ff0c7b82 */ /* 0x000e620000000a00 */
[----:B------:R-:W-:-:S07]  /*0730*/  ISETP.NE.U32.AND P0, PT, R4, 0x1, PT ;  /* 0x000000010400780c */ /* 0x000fce0003f05070 */
[----:B------:R-:W3:Y:S06]  /*0740*/  LDC.64 R14, c[0x0][0x388] ;  /* 0x0000e200ff0e7b82 */ /* 0x000eec0000000a00 */
[----:B------:R-:W-:Y:S02]  /*0750*/  @!P0 IADD3 R4, PT, PT, R3, R8, RZ ;  /* 0x0000000803048210 */ /* 0x000fe40007ffe0ff */
[----:B------:R-:W-:-:S03]  /*0760*/  @!P0 IADD3 R5, PT, PT, -R8, R0, RZ ;  /* 0x0000000008058210 */ /* 0x000fc60007ffe1ff */
[----:B0-----:R-:W-:Y:S02]  /*0770*/  @!P0 IMAD R25, R4, R2, R7 ;  /* 0x0000000204198224 */ /* 0x001fe400078e0207 */
[----:B-1----:R-:W-:-:S05]  /*0780*/  @!P0 IMAD.WIDE R4, R5, 0x8, R12 ;  /* 0x0000000805048825 */ /* 0x002fca00078e020c */
[----:B------:R-:W4:Y:S01]  /*0790*/  @!P0 LDG.E.64 R20, desc[UR6][R4.64] ;  /* 0x0000000604148981 */ /* 0x000f22000c1e1b00 */
[----:B---3--:R-:W-:-:S05]  /*07a0*/  @!P0 IMAD.WIDE R24, R25, 0x8, R14 ;  /* 0x0000000819188825 */ /* 0x008fca00078e020e */
[----:B--2---:R-:W4:Y:S01]  /*07b0*/  @!P0 LDG.E.64 R18, desc[UR6][R24.64] ;  /* 0x0000000618128981 */ /* 0x004f22000c1e1b00 */
[----:B------:R-:W-:Y:S01]  /*07c0*/  @!P0 IADD3 R8, PT, PT, R8, 0x2, RZ ;  /* 0x0000000208088810 */ /* 0x000fe20007ffe0ff */
[----:B----4-:R-:W-:Y:S01]  /*07d0*/  @!P0 DFMA R18, R18, R20, R16 ;  /* 0x000000141212822b */ /* 0x010fe20000000010 */
[----:B------:R-:W-:-:S06]  /*07e0*/  @!P0 IMAD.WIDE R20, R2, 0x8, R24 ;  /* 0x0000000802148825 */ /* 0x000fcc00078e0218 */
[----:B------:R-:W-:Y:S04]  /*07f0*/  @!P0 STG.E.64 desc[UR6][R10.64], R18 ;  /* 0x000000120a008986 */ /* 0x000fe8000c101b06 */
[----:B------:R-:W2:Y:S04]  /*0800*/  @!P0 LDG.E.64 R20, desc[UR6][R20.64] ;  /* 0x0000000614148981 */ /* 0x000ea8000c1e1b00 */
[----:B------:R-:W2:Y:S01]  /*0810*/  @!P0 LDG.E.64 R22, desc[UR6][R4.64+-0x8] ;  /* 0xfffff80604168981 */ /* 0x000ea2000c1e1b00 */
[----:B------:R-:W-:Y:S02]  /*0820*/  IADD3 R3, PT, PT, R3, R8, RZ ;  /* 0x0000000803037210 */ /* 0x000fe40007ffe0ff */
[----:B------:R-:W-:-:S03]  /*0830*/  IADD3 R9, PT, PT, -R8, R0, RZ ;  /* 0x0000000008097210 */ /* 0x000fc60007ffe1ff */
[----:B------:R-:W-:Y:S02]  /*0840*/  IMAD R3, R3, R2, R7 ;  /* 0x0000000203037224 */ /* 0x000fe400078e0207 */
[----:B------:R-:W-:-:S04]  /*0850*/  IMAD.WIDE R12, R9, 0x8, R12 ;  /* 0x00000008090c7825 */ /* 0x000fc800078e020c */
[----:B------:R-:W-:Y:S01]  /*0860*/  IMAD.WIDE R14, R3, 0x8, R14 ;  /* 0x00000008030e7825 */ /* 0x000fe200078e020e */
[----:B--2---:R-:W-:-:S07]  /*0870*/  @!P0 DFMA R16, R20, R22, R18 ;  /* 0x000000161410822b */ /* 0x004fce0000000012 */
[----:B------:R-:W-:Y:S04]  /*0880*/  @!P0 STG.E.64 desc[UR6][R10.64], R16 ;  /* 0x000000100a008986 */ /* 0x000fe8000c101b06 */
[----:B------:R-:W2:Y:S04]  /*0890*/  LDG.E.64 R14, desc[UR6][R14.64] ;  /* 0x000000060e0e7981 */ /* 0x000ea8000c1e1b00 */
[----:B------:R-:W2:Y:S02]  /*08a0*/  LDG.E.64 R12, desc[UR6][R12.64] ;  /* 0x000000060c0c7981 */ /* 0x000ea4000c1e1b00 */
[----:B--2---:R-:W-:-:S07]  /*08b0*/  DFMA R2, R14, R12, R16 ;  /* 0x0000000c0e02722b */ /* 0x004fce0000000010 */
[----:B------:R-:W-:Y:S01]  /*08c0*/  STG.E.64 desc[UR6][R10.64], R2 ;  /* 0x000000020a007986 */ /* 0x000fe2000c101b06 */
[----:B------:R-:W-:Y:S05]  /*08d0*/  EXIT ;  /* 0x000000000000794d */ /* 0x000fea0003800000 */
.L_x_3:
[----:B------:R-:W-:-:S00]  /*08e0*/  BRA `(.L_x_3) ;  /* 0xfffffffc00fc7947 */ /* 0x000fc0000383ffff */
[----:B------:R-:W-:-:S00]  /*08f0*/  NOP ;  /* 0x0000000000007918 */ /* 0x000fc00000000000 */
        /* <DEDUP_REMOVED lines=8> */
.L_x_8:


//--------------------- .text._Z17convolutionRowGPUPdS_S_iiiii --------------------------
	.section	.text._Z17convolutionRowGPUPdS_S_iiiii,"ax",@progbits
	.align	128
        .global         _Z17convolutionRowGPUPdS_S_iiiii
        .type           _Z17convolutionRowGPUPdS_S_iiiii,@function
        .size           _Z17convolutionRowGPUPdS_S_iiiii,(.L_x_9 - _Z17convolutionRowGPUPdS_S_iiiii)
        .other          _Z17convolutionRowGPUPdS_S_iiiii,@"STO_CUDA_ENTRY STV_DEFAULT"
_Z17convolutionRowGPUPdS_S_iiiii:
.text._Z17convolutionRowGPUPdS_S_iiiii:
[----:B------:R-:W-:Y:S01]  /*0000*/  LDC R1, c[0x0][0x37c] ;  /* 0x0000df00ff017b82 */ /* 0x000fe20000000800 */
[----:B------:R-:W0:Y:S07]  /*0010*/  S2R R3, SR_TID.Y ;  /* 0x0000000000037919 */ /* 0x000e2e0000002200 */
[----:B------:R-:W1:Y:S01]  /*0020*/  LDC.64 R6, c[0x0][0x3a0] ;  /* 0x0000e800ff067b82 */ /* 0x000e620000000a00 */
[----:B------:R-:W2:Y:S01]  /*0030*/  LDCU UR5, c[0x0][0x360] ;  /* 0x00006c00ff0577ac */ /* 0x000ea20008000800 */
[----:B------:R-:W3:Y:S01]  /*0040*/  S2R R12, SR_TID.X ;  /* 0x00000000000c7919 */ /* 0x000ee20000002100 */
[----:B------:R-:W4:Y:S05]  /*0050*/  LDCU UR8, c[0x0][0x398] ;  /* 0x00007300ff0877ac */ /* 0x000f2a0008000800 */
[----:B------:R-:W2:Y:S08]  /*0060*/  S2UR UR4, SR_CTAID.X ;  /* 0x00000000000479c3 */ /* 0x000eb00000002500 */
[----:B------:R-:W0:Y:S08]  /*0070*/  S2UR UR6, SR_CTAID.Y ;  /* 0x00000000000679c3 */ /* 0x000e300000002600 */
[----:B------:R-:W0:Y:S01]  /*0080*/  LDC R10, c[0x0][0x364] ;  /* 0x0000d900ff0a7b82 */ /* 0x000e220000000800 */
[----:B-1----:R-:W-:-:S07]  /*0090*/  ISETP.GE.AND P0, PT, R6, RZ, PT ;  /* 0x000000ff0600720c */ /* 0x002fce0003f06270 */
[----:B------:R-:W4:Y:S01]  /*00a0*/  LDC R11, c[0x0][0x3a8] ;  /* 0x0000ea00ff0b7b82 */ /* 0x000f220000000800 */
[----:B--2---:R-:W-:-:S06]  /*00b0*/  UIMAD UR4, UR4, UR5, URZ ;  /* 0x00000005040472a4 */ /* 0x004fcc000f8e02ff */
[----:B---3--:R-:W-:Y:S01]  /*00c0*/  IADD3 R0, PT, PT, R7, UR4, R12 ;  /* 0x0000000407007c10 */ /* 0x008fe2000fffe00c */
[----:B0-----:R-:W-:-:S04]  /*00d0*/  IMAD R10, R10, UR6, R3 ;  /* 0x000000060a0a7c24 */ /* 0x001fc8000f8e0203 */
[----:B----4-:R-:W-:Y:S01]  /*00e0*/  IMAD R3, R10, UR8, R11 ;  /* 0x000000080a037c24 */ /* 0x010fe2000f8e020b */
[----:B------:R-:W-:Y:S06]  /*00f0*/  @!P0 EXIT ;  /* 0x000000000000894d */ /* 0x000fec0003800000 */
[----:B------:R-:W0:Y:S01]  /*0100*/  LDC.64 R4, c[0x0][0x380] ;  /* 0x0000e000ff047b82 */ /* 0x000e220000000a00 */
[----:B------:R-:W-:Y:S01]  /*0110*/  ISETP.GE.U32.AND P0, PT, R6, 0x4, PT ;  /* 0x000000040600780c */ /* 0x000fe20003f06070 */
[----:B------:R-:W1:Y:S01]  /*0120*/  LDCU.64 UR6, c[0x0][0x358] ;  /* 0x00006b00ff0677ac */ /* 0x000e620008000a00 */
[----:B------:R-:W-:Y:S01]  /*0130*/  IADD3 R0, PT, PT, R0, R3, RZ ;  /* 0x0000000300007210 */ /* 0x000fe20007ffe0ff */
[C---:B------:R-:W-:Y:S01]  /*0140*/  IMAD.SHL.U32 R8, R6.reuse, 0x2, RZ ;  /* 0x0000000206087824 */ /* 0x040fe200078e00ff */
[----:B------:R-:W-:Y:S02]  /*0150*/  IADD3 R9, PT, PT, -R6, RZ, RZ ;  /* 0x000000ff06097210 */ /* 0x000fe40007ffe1ff */
[----:B------:R-:W-:Y:S01]  /*0160*/  CS2R R2, SRZ ;  /* 0x0000000000027805 */ /* 0x000fe2000001ff00 */
[----:B0-----:R-:W-:-:S06]  /*0170*/  IMAD.WIDE R4, R0, 0x8, R4 ;  /* 0x0000000800047825 */ /* 0x001fcc00078e0204 */
[----:B-1----:R-:W-:Y:S05]  /*0180*/  @!P0 BRA `(.L_x_4) ;  /* 0x0000000000c88947 */ /* 0x002fea0003800000 */
[----:B------:R-:W-:Y:S01]  /*0190*/  IADD3 R2, PT, PT, R12, R11, RZ ;  /* 0x0000000b0c027210 */ /* 0x000fe20007ffe0ff */
[----:B------:R-:W-:Y:S01]  /*01a0*/  IMAD.MOV.U32 R15, RZ, RZ, R8 ;  /* 0x000000ffff0f7224 */ /* 0x000fe200078e0008 */
[----:B------:R-:W-:Y:S02]  /*01b0*/  LOP3.LUT R14, R8, 0xfffffff8, RZ, 0xc0, !PT ;  /* 0xfffffff8080e7812 */ /* 0x000fe400078ec0ff */
[----:B------:R-:W-:Y:S02]  /*01c0*/  IADD3 R7, PT, PT, R7, UR4, R2 ;  /* 0x0000000407077c10 */ /* 0x000fe4000fffe002 */
[----:B------:R-:W-:Y:S02]  /*01d0*/  CS2R R2, SRZ ;  /* 0x0000000000027805 */ /* 0x000fe4000001ff00 */
[----:B------:R-:W-:Y:S01]  /*01e0*/  IADD3 R14, PT, PT, -R14, RZ, RZ ;  /* 0x000000ff0e0e7210 */ /* 0x000fe20007ffe1ff */
[----:B------:R-:W-:-:S04]  /*01f0*/  IMAD R7, R10, UR8, R7 ;  /* 0x000000080a077c24 */ /* 0x000fc8000f8e0207 */
[----:B------:R-:W-:-:S07]  /*0200*/  IMAD.IADD R7, R7, 0x1, -R6 ;  /* 0x0000000107077824 */ /* 0x000fce00078e0a06 */
.L_x_5:
[----:B0-----:R-:W0:Y:S08]  /*0210*/  LDC.64 R12, c[0x0][0x388] ;  /* 0x0000e200ff0c7b82 */ /* 0x001e300000000a00 */
[----:B------:R-:W1:Y:S01]  /*0220*/  LDC.64 R10, c[0x0][0x390] ;  /* 0x0000e400ff0a7b82 */ /* 0x000e620000000a00 */
[----:B0-----:R-:W-:-:S05]  /*0230*/  IMAD.WIDE R12, R7, 0x8, R12 ;  /* 0x00000008070c7825 */ /* 0x001fca00078e020c */
[----:B------:R-:W2:Y:S01]  /*0240*/  LDG.E.64 R16, desc[UR6][R12.64] ;  /* 0x000000060c107981 */ /* 0x000ea2000c1e1b00 */
[----:B-1----:R-:W-:-:S05]  /*0250*/  IMAD.WIDE R10, R15, 0x8, R10 ;  /* 0x000000080f0a7825 */ /* 0x002fca00078e020a */
[----:B------:R-:W2:Y:S02]  /*0260*/  LDG.E.64 R18, desc[UR6][R10.64] ;  /* 0x000000060a127981 */ /* 0x000ea4000c1e1b00 */
[----:B--2---:R-:W-:-:S07]  /*0270*/  DFMA R16, R16, R18, R2 ;  /* 0x000000121010722b */ /* 0x004fce0000000002 */
[----:B------:R0:W-:Y:S04]  /*0280*/  STG.E.64 desc[UR6][R4.64], R16 ;  /* 0x0000001004007986 */ /* 0x0001e8000c101b06 */
[----:B------:R-:W2:Y:S04]  /*0290*/  LDG.E.64 R2, desc[UR6][R12.64+0x8] ;  /* 0x000008060c027981 */ /* 0x000ea8000c1e1b00 */
[----:B------:R-:W2:Y:S02]  /*02a0*/  LDG.E.64 R18, desc[UR6][R10.64+-0x8] ;  /* 0xfffff8060a127981 */ /* 0x000ea4000c1e1b00 */
[----:B--2---:R-:W-:-:S07]  /*02b0*/  DFMA R2, R2, R18, R16 ;  /* 0x000000120202722b */ /* 0x004fce0000000010 */
[----:B------:R1:W-:Y:S04]  /*02c0*/  STG.E.64 desc[UR6][R4.64], R2 ;  /* 0x0000000204007986 */ /* 0x0003e8000c101b06 */
[----:B------:R-:W2:Y:S04]  /*02d0*/  LDG.E.64 R18, desc[UR6][R12.64+0x10] ;  /* 0x000010060c127981 */ /* 0x000ea8000c1e1b00 */
[----:B------:R-:W2:Y:S02]  /*02e0*/  LDG.E.64 R20, desc[UR6][R10.64+-0x10] ;  /* 0xfffff0060a147981 */ /* 0x000ea4000c1e1b00 */
[----:B--2---:R-:W-:-:S07]  /*02f0*/  DFMA R18, R18, R20, R2 ;  /* 0x000000141212722b */ /* 0x004fce0000000002 */
[----:B------:R2:W-:Y:S04]  /*0300*/  STG.E.64 desc[UR6][R4.64], R18 ;  /* 0x0000001204007986 */ /* 0x0005e8000c101b06 */
[----:B------:R-:W3:Y:S04]  /*0310*/  LDG.E.64 R20, desc[UR6][R12.64+0x18] ;  /* 0x000018060c147981 */ /* 0x000ee8000c1e1b00 */
[----:B------:R-:W3:Y:S02]  /*0320*/  LDG.E.64 R22, desc[UR6][R10.64+-0x18] ;  /* 0xffffe8060a167981 */ /* 0x000ee4000c1e1b00 */
[----:B---3--:R-:W-:-:S07]  /*0330*/  DFMA R20, R20, R22, R18 ;  /* 0x000000161414722b */ /* 0x008fce0000000012 */
[----:B------:R3:W-:Y:S04]  /*0340*/  STG.E.64 desc[UR6][R4.64], R20 ;  /* 0x0000001404007986 */ /* 0x0007e8000c101b06 */
[----:B0-----:R-:W4:Y:S04]  /*0350*/  LDG.E.64 R16, desc[UR6][R12.64+0x20] ;  /* 0x000020060c107981 */ /* 0x001f28000c1e1b00 */
[----:B------:R-:W4:Y:S02]  /*0360*/  LDG.E.64 R22, desc[UR6][R10.64+-0x20] ;  /* 0xffffe0060a167981 */ /* 0x000f24000c1e1b00 */
[----:B----4-:R-:W-:-:S07]  /*0370*/  DFMA R16, R16, R22, R20 ;  /* 0x000000161010722b */ /* 0x010fce0000000014 */
[----:B------:R0:W-:Y:S04]  /*0380*/  STG.E.64 desc[UR6][R4.64], R16 ;  /* 0x0000001004007986 */ /* 0x0001e8000c101b06 */
[----:B-1----:R-:W4:Y:S04]  /*0390*/  LDG.E.64 R2, desc[UR6][R12.64+0x28] ;  /* 0x000028060c027981 */ /* 0x002f28000c1e1b00 */
[----:B------:R-:W4:Y:S02]  /*03a0*/  LDG.E.64 R22, desc[UR6][R10.64+-0x28] ;  /* 0xffffd8060a167981 */ /* 0x000f24000c1e1b00 */
[----:B----4-:R-:W-:-:S07]  /*03b0*/  DFMA R22, R2, R22, R16 ;  /* 0x000000160216722b */ /* 0x010fce0000000010 */
[----:B------:R0:W-:Y:S04]  /*03c0*/  STG.E.64 desc[UR6][R4.64], R22 ;  /* 0x0000001604007986 */ /* 0x0001e8000c101b06 */
[----:B------:R-:W4:Y:S04]  /*03d0*/  LDG.E.64 R2, desc[UR6][R12.64+0x30] ;  /* 0x000030060c027981 */ /* 0x000f28000c1e1b00 */
[----:B--2---:R-:W4:Y:S01]  /*03e0*/  LDG.E.64 R18, desc[UR6][R10.64+-0x30] ;  /* 0xffffd0060a127981 */ /* 0x004f22000c1e1b00 */
[----:B------:R-:W-:Y:S01]  /*03f0*/  IADD3 R14, PT, PT, R14, 0x8, RZ ;  /* 0x000000080e0e7810 */ /* 0x000fe20007ffe0ff */
[----:B----4-:R-:W-:-:S07]  /*0400*/  DFMA R18, R2, R18, R22 ;  /* 0x000000120212722b */ /* 0x010fce0000000016 */
[----:B------:R0:W-:Y:S04]  /*0410*/  STG.E.64 desc[UR6][R4.64], R18 ;  /* 0x0000001204007986 */ /* 0x0001e8000c101b06 */
[----:B------:R-:W2:Y:S04]  /*0420*/  LDG.E.64 R2, desc[UR6][R12.64+0x38] ;  /* 0x000038060c027981 */ /* 0x000ea8000c1e1b00 */
[----:B---3--:R-:W2:Y:S01]  /*0430*/  LDG.E.64 R20, desc[UR6][R10.64+-0x38] ;  /* 0xffffc8060a147981 */ /* 0x008ea2000c1e1b00 */
[----:B------:R-:W-:Y:S01]  /*0440*/  ISETP.NE.AND P0, PT, R14, RZ, PT ;  /* 0x000000ff0e00720c */ /* 0x000fe20003f05270 */
[----:B------:R-:W-:Y:S01]  /*0450*/  VIADD R9, R9, 0x8 ;  /* 0x0000000809097836 */ /* 0x000fe20000000000 */
[----:B------:R-:W-:Y:S01]  /*0460*/  IADD3 R7, PT, PT, R7, 0x8, RZ ;  /* 0x0000000807077810 */ /* 0x000fe20007ffe0ff */
[----:B------:R-:W-:Y:S01]  /*0470*/  VIADD R15, R15, 0xfffffff8 ;  /* 0xfffffff80f0f7836 */ /* 0x000fe20000000000 */
[----:B--2---:R-:W-:-:S07]  /*0480*/  DFMA R2, R2, R20, R18 ;  /* 0x000000140202722b */ /* 0x004fce0000000012 */
[----:B------:R0:W-:Y:S02]  /*0490*/  STG.E.64 desc[UR6][R4.64], R2 ;  /* 0x0000000204007986 */ /* 0x0001e4000c101b06 */
[----:B------:R-:W-:Y:S05]  /*04a0*/  @P0 BRA `(.L_x_5) ;  /* 0xfffffffc00580947 */ /* 0x000fea000383ffff */
.L_x_4:
[----:B------:R-:W1:Y:S01]  /*04b0*/  LDC.64 R10, c[0x0][0x388] ;  /* 0x0000e200ff0a7b82 */ /* 0x000e620000000a00 */
[----:B------:R-:W-:-:S04]  /*04c0*/  LOP3.LUT R8, R8, 0x6, RZ, 0xc0, !PT ;  /* 0x0000000608087812 */ /* 0x000fc800078ec0ff */
[----:B------:R-:W-:-:S13]  /*04d0*/  ISETP.GE.U32.AND P0, PT, R8, 0x3, PT ;  /* 0x000000030800780c */ /* 0x000fda0003f06070 */
[----:B------:R-:W-:Y:S05]  /*04e0*/  @!P0 BRA `(.L_x_6) ;  /* 0x00000000005c8947 */ /* 0x000fea0003800000 */
[----:B------:R-:W2:Y:S01]  /*04f0*/  LDC.64 R14, c[0x0][0x388] ;  /* 0x0000e200ff0e7b82 */ /* 0x000ea20000000a00 */
[----:B------:R-:W-:Y:S01]  /*0500*/  IADD3 R7, PT, PT, R0, R9, RZ ;  /* 0x0000000900077210 */ /* 0x000fe20007ffe0ff */
[----:B0-----:R-:W-:-:S06]  /*0510*/  IMAD.IADD R17, R6, 0x1, -R9 ;  /* 0x0000000106117824 */ /* 0x001fcc00078e0a09 */
[----:B------:R-:W0:Y:S01]  /*0520*/  LDC.64 R12, c[0x0][0x390] ;  /* 0x0000e400ff0c7b82 */ /* 0x000e220000000a00 */
[----:B--2---:R-:W-:-:S04]  /*0530*/  IMAD.WIDE R14, R7, 0x8, R14 ;  /* 0x00000008070e7825 */ /* 0x004fc800078e020e */
[----:B0-----:R-:W-:Y:S02]  /*0540*/  IMAD.WIDE R12, R17, 0x8, R12 ;  /* 0x00000008110c7825 */ /* 0x001fe400078e020c */
        /* <DEDUP_REMOVED lines=8> */
[----:B------:R-:W3:Y:S04]  /*05d0*/  LDG.E.64 R2, desc[UR6][R14.64+0x10] ;  /* 0x000010060e027981 */ /* 0x000ee8000c1e1b00 */
[----:B------:R-:W3:Y:S02]  /*05e0*/  LDG.E.64 R20, desc[UR6][R12.64+-0x10] ;  /* 0xfffff0060c147981 */ /* 0x000ee4000c1e1b00 */
[----:B---3--:R-:W-:-:S07]  /*05f0*/  DFMA R20, R2, R20, R18 ;  /* 0x000000140214722b */ /* 0x008fce0000000012 */
[----:B------:R2:W-:Y:S04]  /*0600*/  STG.E.64 desc[UR6][R4.64], R20 ;  /* 0x0000001404007986 */ /* 0x0005e8000c101b06 */
[----:B------:R-:W3:Y:S04]  /*0610*/  LDG.E.64 R2, desc[UR6][R14.64+0x18] ;  /* 0x000018060e027981 */ /* 0x000ee8000c1e1b00 */
[----:B------:R-:W3:Y:S01]  /*0620*/  LDG.E.64 R22, desc[UR6][R12.64+-0x18] ;  /* 0xffffe8060c167981 */ /* 0x000ee2000c1e1b00 */
[----:B------:R-:W-:Y:S01]  /*0630*/  IADD3 R9, PT, PT, R9, 0x4, RZ ;  /* 0x0000000409097810 */ /* 0x000fe20007ffe0ff */
[----:B---3--:R-:W-:-:S07]  /*0640*/  DFMA R2, R2, R22, R20 ;  /* 0x000000160202722b */ /* 0x008fce0000000014 */
[----:B------:R2:W-:Y:S04]  /*0650*/  STG.E.64 desc[UR6][R4.64], R2 ;  /* 0x0000000204007986 */ /* 0x0005e8000c101b06 */
.L_x_6:
[----:B------:R-:W3:Y:S01]  /*0660*/  LDC.64 R12, c[0x0][0x390] ;  /* 0x0000e400ff0c7b82 */ /* 0x000ee20000000a00 */
[----:B------:R-:W-:-:S04]  /*0670*/  LOP3.LUT R7, R6, 0x1, RZ, 0xc0, !PT ;  /* 0x0000000106077812 */ /* 0x000fc800078ec0ff */
[----:B------:R-:W-:-:S13]  /*0680*/  ISETP.NE.U32.AND P0, PT, R7, 0x1, PT ;  /* 0x000000010700780c */ /* 0x000fda0003f05070 */
[----:B0-----:R-:W-:Y:S01]  /*0690*/  @!P0 IADD3 R23, PT, PT, -R9, R6, RZ ;  /* 0x0000000609178210 */ /* 0x001fe20007ffe1ff */
[----:B--2---:R-:W-:-:S04]  /*06a0*/  @!P0 IMAD.IADD R21, R0, 0x1, R9 ;  /* 0x0000000100158824 */ /* 0x004fc800078e0209 */
[----:B-1----:R-:W-:-:S04]  /*06b0*/  @!P0 IMAD.WIDE R20, R21, 0x8, R10 ;  /* 0x0000000815148825 */ /* 0x002fc800078e020a */
[----:B---3--:R-:W-:Y:S01]  /*06c0*/  @!P0 IMAD.WIDE R22, R23, 0x8, R12 ;  /* 0x0000000817168825 */ /* 0x008fe200078e020c */
[----:B------:R-:W2:Y:S04]  /*06d0*/  @!P0 LDG.E.64 R14, desc[UR6][R20.64] ;  /* 0x00000006140e8981 */ /* 0x000ea8000c1e1b00 */
[----:B------:R-:W2:Y:S02]  /*06e0*/  @!P0 LDG.E.64 R16, desc[UR6][R22.64] ;  /* 0x0000000616108981 */ /* 0x000ea4000c1e1b00 */
[----:B--2---:R-:W-:-:S07]  /*06f0*/  @!P0 DFMA R14, R14, R16, R2 ;  /* 0x000000100e0e822b */ /* 0x004fce0000000002 */
[----:B------:R-:W-:Y:S04]  /*0700*/  @!P0 STG.E.64 desc[UR6][R4.64], R14 ;  /* 0x0000000e04008986 */ /* 0x000fe8000c101b06 */
[----:B------:R-:W2:Y:S04]  /*0710*/  @!P0 LDG.E.64 R16, desc[UR6][R20.64+0x8] ;  /* 0x0000080614108981 */ /* 0x000ea8000c1e1b00 */
[----:B------:R-:W2:Y:S01]  /*0720*/  @!P0 LDG.E.64 R18, desc[UR6][R22.64+-0x8] ;  /* 0xfffff80616128981 */ /* 0x000ea2000c1e1b00 */
[----:B------:R-:W-:-:S05]  /*0730*/  @!P0 VIADD R9, R9, 0x2 ;  /* 0x0000000209098836 */ /* 0x000fca0000000000 */
[----:B------:R-:W-:Y:S01]  /*0740*/  IADD3 R7, PT, PT, R0, R9, RZ ;  /* 0x0000000900077210 */ /* 0x000fe20007ffe0ff */
[----:B------:R-:W-:-:S04]  /*0750*/  IMAD.IADD R9, R6, 0x1, -R9 ;  /* 0x0000000106097824 */ /* 0x000fc800078e0a09 */
        /* <DEDUP_REMOVED lines=9> */
.L_x_7:
        /* <DEDUP_REMOVED lines=9> */
.L_x_9:


//--------------------- .nv.shared.reserved.0     --------------------------
	.section	.nv.shared.reserved.0,"aw",@nobits
	.weak		__nv_reservedSMEM_offset_0_alias
	.size		__nv_reservedSMEM_offset_0_alias, 0, 64
	.other		__nv_reservedSMEM_offset_0_alias,@"STO_CUDA_RESERVED_SHARED STV_DEFAULT"
__nv_reservedSMEM_offset_0_alias:
	.zero		0
	.zero		64


//--------------------- .nv.constant0._Z20convolutionColumnGPUPdS_S_iiiii --------------------------
	.section	.nv.constant0._Z20convolutionColumnGPUPdS_S_iiiii,"a",@progbits
	.sectionflags	@""
	.align	4
.nv.constant0._Z20convolutionColumnGPUPdS_S_iiiii:
	.zero		940


//--------------------- .nv.constant0._Z17convolutionRowGPUPdS_S_iiiii --------------------------
	.section	.nv.constant0._Z17convolutionRowGPUPdS_S_iiiii,"a",@progbits
	.sectionflags	@""
	.align	4
.nv.constant0._Z17convolutionRowGPUPdS_S_iiiii:
	.zero		940


//--------------------- SYMBOLS --------------------------

	.type		.nv.reservedSmem.offset0,@object
	.size		.nv.reservedSmem.offset0,0x4
